//
// Generated by NVIDIA NVVM Compiler
//
// Compiler Build ID: CL-36424714
// Cuda compilation tools, release 13.0, V13.0.88
// Based on NVVM 20.0.0
//

.version 9.0
.target sm_100
.address_size 64

	// .globl	_Z17box3x3_u16_kernelPKtPtii

.visible .entry _Z17box3x3_u16_kernelPKtPtii(
	.param .u64 .ptr .align 1 _Z17box3x3_u16_kernelPKtPtii_param_0,
	.param .u64 .ptr .align 1 _Z17box3x3_u16_kernelPKtPtii_param_1,
	.param .u32 _Z17box3x3_u16_kernelPKtPtii_param_2,
	.param .u32 _Z17box3x3_u16_kernelPKtPtii_param_3
)
{
	.reg .pred 	%p<5>;
	.reg .b32 	%r<52>;
	.reg .b64 	%rd<31>;

	ld.param.u64 	%rd1, [_Z17box3x3_u16_kernelPKtPtii_param_0];
	ld.param.u64 	%rd2, [_Z17box3x3_u16_kernelPKtPtii_param_1];
	ld.param.u32 	%r3, [_Z17box3x3_u16_kernelPKtPtii_param_2];
	ld.param.u32 	%r5, [_Z17box3x3_u16_kernelPKtPtii_param_3];
	mov.u32 	%r6, %ctaid.x;
	mov.u32 	%r7, %ntid.x;
	mov.u32 	%r8, %tid.x;
	mad.lo.s32 	%r1, %r6, %r7, %r8;
	mov.u32 	%r9, %ctaid.y;
	mov.u32 	%r10, %ntid.y;
	mov.u32 	%r11, %tid.y;
	mad.lo.s32 	%r12, %r9, %r10, %r11;
	setp.ge.s32 	%p1, %r1, %r3;
	setp.ge.s32 	%p2, %r12, %r5;
	or.pred  	%p3, %p1, %p2;
	@%p3 bra 	$L__BB0_2;
	cvta.to.global.u64 	%rd3, %rd1;
	cvta.to.global.u64 	%rd4, %rd2;
	max.s32 	%r13, %r1, 1;
	add.s32 	%r14, %r1, 1;
	add.s32 	%r15, %r3, -1;
	setp.lt.s32 	%p4, %r1, -1;
	min.s32 	%r16, %r14, %r15;
	selp.b32 	%r17, 0, %r16, %p4;
	max.u32 	%r18, %r12, 1;
	add.s32 	%r19, %r18, -1;
	add.s32 	%r20, %r12, 1;
	add.s32 	%r21, %r5, -1;
	min.u32 	%r22, %r20, %r21;
	mul.lo.s32 	%r23, %r3, %r19;
	cvt.s64.s32 	%rd5, %r23;
	cvt.u64.u32 	%rd6, %r13;
	add.s64 	%rd7, %rd5, %rd6;
	shl.b64 	%rd8, %rd7, 1;
	add.s64 	%rd9, %rd3, %rd8;
	ld.global.u16 	%r24, [%rd9+-2];
	add.s32 	%r25, %r23, %r1;
	mul.wide.s32 	%rd10, %r25, 2;
	add.s64 	%rd11, %rd3, %rd10;
	ld.global.u16 	%r26, [%rd11];
	add.s32 	%r27, %r17, %r23;
	mul.wide.s32 	%rd12, %r27, 2;
	add.s64 	%rd13, %rd3, %rd12;
	ld.global.u16 	%r28, [%rd13];
	mul.lo.s32 	%r29, %r3, %r12;
	cvt.s64.s32 	%rd14, %r29;
	add.s64 	%rd15, %rd14, %rd6;
	shl.b64 	%rd16, %rd15, 1;
	add.s64 	%rd17, %rd3, %rd16;
	ld.global.u16 	%r30, [%rd17+-2];
	add.s32 	%r31, %r29, %r1;
	mul.wide.s32 	%rd18, %r31, 2;
	add.s64 	%rd19, %rd3, %rd18;
	ld.global.u16 	%r32, [%rd19];
	add.s32 	%r33, %r17, %r29;
	mul.wide.s32 	%rd20, %r33, 2;
	add.s64 	%rd21, %rd3, %rd20;
	ld.global.u16 	%r34, [%rd21];
	mul.lo.s32 	%r35, %r22, %r3;
	cvt.s64.s32 	%rd22, %r35;
	add.s64 	%rd23, %rd22, %rd6;
	shl.b64 	%rd24, %rd23, 1;
	add.s64 	%rd25, %rd3, %rd24;
	ld.global.u16 	%r36, [%rd25+-2];
	add.s32 	%r37, %r35, %r1;
	mul.wide.s32 	%rd26, %r37, 2;
	add.s64 	%rd27, %rd3, %rd26;
	ld.global.u16 	%r38, [%rd27];
	add.s32 	%r39, %r35, %r17;
	mul.wide.s32 	%rd28, %r39, 2;
	add.s64 	%rd29, %rd3, %rd28;
	ld.global.u16 	%r40, [%rd29];
	add.s32 	%r41, %r24, %r26;
	add.s32 	%r42, %r41, %r28;
	add.s32 	%r43, %r42, %r30;
	add.s32 	%r44, %r43, %r32;
	add.s32 	%r45, %r44, %r34;
	add.s32 	%r46, %r45, %r36;
	add.s32 	%r47, %r46, %r38;
	add.s32 	%r48, %r47, %r40;
	add.s32 	%r49, %r48, 4;
	mul.hi.u32 	%r50, %r49, 954437177;
	shr.u32 	%r51, %r50, 1;
	add.s64 	%rd30, %rd4, %rd18;
	st.global.u16 	[%rd30], %r51;
$L__BB0_2:
	ret;

}


// ===== COMPILED SASS (sm_100) =====

	.target	sm_100

	.elftype	@"ET_EXEC"


//--------------------- .note.nv.tkinfo           --------------------------
	.section	.note.nv.tkinfo,"",@"SHT_NOTE"
	.sectionflags	@"SHF_NOTE_NV_TKINFO"
	.tkinfo
        /*0018*/ 	.word	0x00000002
        /*0030*/ 	.string	""
        /*0030*/ 	.string	"ptxas"
        /*0030*/ 	.string	"Cuda compilation tools, release 13.0, V13.0.88"
        /*0030*/ 	.string	"Build cuda_13.0.r13.0/compiler.36424714_0"
        /*0030*/ 	.string	"-arch sm_100 -m 64 "



//--------------------- .note.nv.cuinfo           --------------------------
	.section	.note.nv.cuinfo,"",@"SHT_NOTE"
	.sectionflags	@"SHF_NOTE_NV_CUINFO"
        /*0018*/ 	.short	0x0002
        /*001a*/ 	.short	0x0064
        /*001c*/ 	.short	0x0082
	.zero		2


//--------------------- .nv.info                  --------------------------
	.section	.nv.info,"",@"SHT_CUDA_INFO"
	.align	4


	//----- nvinfo : EIATTR_REGCOUNT
	.align		4
        /*0000*/ 	.byte	0x04, 0x2f
        /*0002*/ 	.short	(.L_1 - .L_0)
	.align		4
.L_0:
        /*0004*/ 	.word	index@(_Z17box3x3_u16_kernelPKtPtii)
        /*0008*/ 	.word	0x0000001a


	//----- nvinfo : EIATTR_FRAME_SIZE
	.align		4
.L_1:
        /*000c*/ 	.byte	0x04, 0x11
        /*000e*/ 	.short	(.L_3 - .L_2)
	.align		4
.L_2:
        /*0010*/ 	.word	index@(_Z17box3x3_u16_kernelPKtPtii)
        /*0014*/ 	.word	0x00000000


	//----- nvinfo : EIATTR_MIN_STACK_SIZE
	.align		4
.L_3:
        /*0018*/ 	.byte	0x04, 0x12
        /*001a*/ 	.short	(.L_5 - .L_4)
	.align		4
.L_4:
        /*001c*/ 	.word	index@(_Z17box3x3_u16_kernelPKtPtii)
        /*0020*/ 	.word	0x00000000
.L_5:


//--------------------- .nv.compat                --------------------------
	.section	.nv.compat,"",@"SHT_CUDA_COMPAT_INFO"
	.align	4
        /*0000*/ 	.byte	0x02, 0x09, 0x00, 0x00, 0x02, 0x02, 0x01, 0x00, 0x02, 0x05, 0x05, 0x00, 0x03, 0x07, 0x01, 0x01
        /*0010*/ 	.byte	0x02, 0x03, 0x00, 0x00, 0x02, 0x06, 0x01, 0x00, 0x04, 0x0b, 0x08, 0x00, 0x09, 0x00, 0x00, 0x00
        /*0020*/ 	.byte	0x00, 0x00, 0x00, 0x00


//--------------------- .nv.info._Z17box3x3_u16_kernelPKtPtii --------------------------
	.section	.nv.info._Z17box3x3_u16_kernelPKtPtii,"",@"SHT_CUDA_INFO"
	.sectionflags	@""
	.align	4


	//----- nvinfo : EIATTR_CUDA_API_VERSION
	.align		4
        /*0000*/ 	.byte	0x04, 0x37
        /*0002*/ 	.short	(.L_7 - .L_6)
.L_6:
        /*0004*/ 	.word	0x00000082


	//----- nvinfo : EIATTR_KPARAM_INFO
	.align		4
.L_7:
        /*0008*/ 	.byte	0x04, 0x17
        /*000a*/ 	.short	(.L_9 - .L_8)
.L_8:
        /*000c*/ 	.word	0x00000000
        /*0010*/ 	.short	0x0003
        /*0012*/ 	.short	0x0014
        /*0014*/ 	.byte	0x00, 0xf0, 0x11, 0x00


	//----- nvinfo : EIATTR_KPARAM_INFO
	.align		4
.L_9:
        /*0018*/ 	.byte	0x04, 0x17
        /*001a*/ 	.short	(.L_11 - .L_10)
.L_10:
        /*001c*/ 	.word	0x00000000
        /*0020*/ 	.short	0x0002
        /*0022*/ 	.short	0x0010
        /*0024*/ 	.byte	0x00, 0xf0, 0x11, 0x00


	//----- nvinfo : EIATTR_KPARAM_INFO
	.align		4
.L_11:
        /*0028*/ 	.byte	0x04, 0x17
        /*002a*/ 	.short	(.L_13 - .L_12)
.L_12:
        /*002c*/ 	.word	0x00000000
        /*0030*/ 	.short	0x0001
        /*0032*/ 	.short	0x0008
        /*0034*/ 	.byte	0x00, 0xf5, 0x21, 0x00


	//----- nvinfo : EIATTR_KPARAM_INFO
	.align		4
.L_13:
        /*0038*/ 	.byte	0x04, 0x17
        /*003a*/ 	.short	(.L_15 - .L_14)
.L_14:
        /*003c*/ 	.word	0x00000000
        /*0040*/ 	.short	0x0000
        /*0042*/ 	.short	0x0000
        /*0044*/ 	.byte	0x00, 0xf5, 0x21, 0x00


	//----- nvinfo : EIATTR_SPARSE_MMA_MASK
	.align		4
.L_15:
        /*0048*/ 	.byte	0x03, 0x50
        /*004a*/ 	.short	0x0000


	//----- nvinfo : EIATTR_MAXREG_COUNT
	.align		4
        /*004c*/ 	.byte	0x03, 0x1b
        /*004e*/ 	.short	0x00ff


	//----- nvinfo : EIATTR_MERCURY_ISA_VERSION
	.align		4
        /*0050*/ 	.byte	0x03, 0x5f
        /*0052*/ 	.short	0x0101


	//----- nvinfo : EIATTR_VRC_CTA_INIT_COUNT
	.align		4
        /*0054*/ 	.byte	0x02, 0x4a
	.zero		1
	.zero		1


	//----- nvinfo : EIATTR_EXIT_INSTR_OFFSETS
	.align		4
        /*0058*/ 	.byte	0x04, 0x1c
        /*005a*/ 	.short	(.L_17 - .L_16)


	//   ....[0]....
.L_16:
        /*005c*/ 	.word	0x000000c0


	//   ....[1]....
        /*0060*/ 	.word	0x00000470


	//----- nvinfo : EIATTR_CBANK_PARAM_SIZE
	.align		4
.L_17:
        /*0064*/ 	.byte	0x03, 0x19
        /*0066*/ 	.short	0x0018


	//----- nvinfo : EIATTR_PARAM_CBANK
	.align		4
        /*0068*/ 	.byte	0x04, 0x0a
        /*006a*/ 	.short	(.L_19 - .L_18)
	.align		4
.L_18:
        /*006c*/ 	.word	index@(.nv.constant0._Z17box3x3_u16_kernelPKtPtii)
        /*0070*/ 	.short	0x0380
        /*0072*/ 	.short	0x0018


	//----- nvinfo : EIATTR_SW_WAR
	.align		4
.L_19:
        /*0074*/ 	.byte	0x04, 0x36
        /*0076*/ 	.short	(.L_21 - .L_20)
.L_20:
        /*0078*/ 	.word	0x00000008
.L_21:


//--------------------- .nv.callgraph             --------------------------
	.section	.nv.callgraph,"",@"SHT_CUDA_CALLGRAPH"
	.align	4
	.sectionentsize	8
	.align		4
        /*0000*/ 	.word	0x00000000
	.align		4
        /*0004*/ 	.word	0xffffffff
	.align		4
        /*0008*/ 	.word	0x00000000
	.align		4
        /*000c*/ 	.word	0xfffffffe
	.align		4
        /*0010*/ 	.word	0x00000000
	.align		4
        /*0014*/ 	.word	0xfffffffd
	.align		4
        /*0018*/ 	.word	0x00000000
	.align		4
        /*001c*/ 	.word	0xfffffffc


//--------------------- .text._Z17box3x3_u16_kernelPKtPtii --------------------------
	.section	.text._Z17box3x3_u16_kernelPKtPtii,"ax",@progbits
	.align	128
        .global         _Z17box3x3_u16_kernelPKtPtii
        .type           _Z17box3x3_u16_kernelPKtPtii,@function
        .size           _Z17box3x3_u16_kernelPKtPtii,(.L_x_1 - _Z17box3x3_u16_kernelPKtPtii)
        .other          _Z17box3x3_u16_kernelPKtPtii,@"STO_CUDA_ENTRY STV_DEFAULT"
_Z17box3x3_u16_kernelPKtPtii:
.text._Z17box3x3_u16_kernelPKtPtii:
[----:B------:R-:W-:Y:S01]  /*0000*/  LDC R1, c[0x0][0x37c] ;  /* 0x0000df00ff017b82 */ /* 0x000fe20000000800 */
[----:B------:R-:W0:Y:S07]  /*0010*/  S2R R5, SR_TID.Y ;  /* 0x0000000000057919 */ /* 0x000e2e0000002200 */
[----:B------:R-:W1:Y:S01]  /*0020*/  LDC R15, c[0x0][0x360] ;  /* 0x0000d800ff0f7b82 */ /* 0x000e620000000800 */
[----:B------:R-:W1:Y:S07]  /*0030*/  S2R R4, SR_TID.X ;  /* 0x0000000000047919 */ /* 0x000e6e0000002100 */
[----:B------:R-:W0:Y:S08]  /*0040*/  S2UR UR5, SR_CTAID.Y ;  /* 0x00000000000579c3 */ /* 0x000e300000002600 */
[----:B------:R-:W0:Y:S08]  /*0050*/  LDC R0, c[0x0][0x364] ;  /* 0x0000d900ff007b82 */ /* 0x000e300000000800 */
[----:B------:R-:W1:Y:S08]  /*0060*/  S2UR UR4, SR_CTAID.X ;  /* 0x00000000000479c3 */ /* 0x000e700000002500 */
[----:B------:R-:W2:Y:S01]  /*0070*/  LDC.64 R2, c[0x0][0x390] ;  /* 0x0000e400ff027b82 */ /* 0x000ea20000000a00 */
[----:B0-----:R-:W-:-:S02]  /*0080*/  IMAD R0, R0, UR5, R5 ;  /* 0x0000000500007c24 */ /* 0x001fc4000f8e0205 */
[----:B-1----:R-:W-:-:S03]  /*0090*/  IMAD R15, R15, UR4, R4 ;  /* 0x000000040f0f7c24 */ /* 0x002fc6000f8e0204 */
[----:B--2---:R-:W-:-:S04]  /*00a0*/  ISETP.GE.AND P0, PT, R0, R3, PT ;  /* 0x000000030000720c */ /* 0x004fc80003f06270 */
[----:B------:R-:W-:-:S13]  /*00b0*/  ISETP.GE.OR P0, PT, R15, R2, P0 ;  /* 0x000000020f00720c */ /* 0x000fda0000706670 */
[----:B------:R-:W-:Y:S05]  /*00c0*/  @P0 EXIT ;  /* 0x000000000000094d */ /* 0x000fea0003800000 */
[C---:B------:R-:W-:Y:S01]  /*00d0*/  VIMNMX.U32 R4, PT, PT, R0.reuse, 0x1, !PT ;  /* 0x0000000100047848 */ /* 0x040fe20007fe0000 */
[----:B------:R-:W-:Y:S01]  /*00e0*/  VIADD R5, R3, 0xffffffff ;  /* 0xffffffff03057836 */ /* 0x000fe20000000000 */
[----:B------:R-:W0:Y:S01]  /*00f0*/  LDCU.64 UR6, c[0x0][0x380] ;  /* 0x00007000ff0677ac */ /* 0x000e220008000a00 */
[-C--:B------:R-:W-:Y:S01]  /*0100*/  IMAD R12, R0, R2.reuse, RZ ;  /* 0x00000002000c7224 */ /* 0x080fe200078e02ff */
[C---:B------:R-:W-:Y:S01]  /*0110*/  ISETP.GE.AND P0, PT, R15.reuse, -0x1, PT ;  /* 0xffffffff0f00780c */ /* 0x040fe20003f06270 */
[----:B------:R-:W-:Y:S01]  /*0120*/  VIADD R3, R4, 0xffffffff ;  /* 0xffffffff04037836 */ /* 0x000fe20000000000 */
[----:B------:R-:W-:Y:S01]  /*0130*/  VIADDMNMX.U32 R5, R0, 0x1, R5, PT ;  /* 0x0000000100057846 */ /* 0x000fe20003800005 */
[----:B------:R-:W-:Y:S01]  /*0140*/  VIADD R8, R2, 0xffffffff ;  /* 0xffffffff02087836 */ /* 0x000fe20000000000 */
[----:B------:R-:W-:Y:S01]  /*0150*/  VIMNMX R0, PT, PT, R15, 0x1, !PT ;  /* 0x000000010f007848 */ /* 0x000fe20007fe0100 */
[-C--:B------:R-:W-:Y:S01]  /*0160*/  IMAD R10, R3, R2.reuse, RZ ;  /* 0x00000002030a7224 */ /* 0x080fe200078e02ff */
[----:B------:R-:W1:Y:S01]  /*0170*/  LDCU.64 UR4, c[0x0][0x358] ;  /* 0x00006b00ff0477ac */ /* 0x000e620008000a00 */
[----:B------:R-:W-:Y:S01]  /*0180*/  IMAD R14, R5, R2, RZ ;  /* 0x00000002050e7224 */ /* 0x000fe200078e02ff */
[C---:B------:R-:W-:Y:S01]  /*0190*/  VIADDMNMX R8, R15.reuse, 0x1, R8, PT ;  /* 0x000000010f087846 */ /* 0x040fe20003800108 */
[----:B------:R-:W2:Y:S01]  /*01a0*/  LDC.64 R2, c[0x0][0x380] ;  /* 0x0000e000ff027b82 */ /* 0x000ea20000000a00 */
[----:B------:R-:W-:Y:S01]  /*01b0*/  IADD3 R7, P2, PT, R0, R10, RZ ;  /* 0x0000000a00077210 */ /* 0x000fe20007f5e0ff */
[C---:B------:R-:W-:Y:S01]  /*01c0*/  IMAD.IADD R19, R15.reuse, 0x1, R10 ;  /* 0x000000010f137824 */ /* 0x040fe200078e020a */
[----:B------:R-:W-:Y:S01]  /*01d0*/  SEL R13, R8, RZ, P0 ;  /* 0x000000ff080d7207 */ /* 0x000fe20000000000 */
[C---:B------:R-:W-:Y:S01]  /*01e0*/  IMAD.IADD R11, R15.reuse, 0x1, R12 ;  /* 0x000000010f0b7824 */ /* 0x040fe200078e020c */
[----:B------:R-:W-:Y:S01]  /*01f0*/  LEA.HI.X.SX32 R18, R10, RZ, 0x1, P2 ;  /* 0x000000ff0a127211 */ /* 0x000fe200010f0eff */
[----:B------:R-:W-:Y:S01]  /*0200*/  IMAD.IADD R15, R15, 0x1, R14 ;  /* 0x000000010f0f7824 */ /* 0x000fe200078e020e */
[----:B0-----:R-:W-:Y:S01]  /*0210*/  LEA R6, P2, R7, UR6, 0x1 ;  /* 0x0000000607067c11 */ /* 0x001fe2000f8408ff */
[C---:B------:R-:W-:Y:S01]  /*0220*/  IMAD.IADD R21, R13.reuse, 0x1, R10 ;  /* 0x000000010d157824 */ /* 0x040fe200078e020a */
[C---:B------:R-:W-:Y:S01]  /*0230*/  IADD3 R5, P1, PT, R0.reuse, R12, RZ ;  /* 0x0000000c00057210 */ /* 0x040fe20007f3e0ff */
[----:B------:R-:W-:Y:S01]  /*0240*/  IMAD.IADD R17, R13, 0x1, R12 ;  /* 0x000000010d117824 */ /* 0x000fe200078e020c */
[----:B------:R-:W-:Y:S01]  /*0250*/  LEA.HI.X R7, R7, UR7, R18, 0x1, P2 ;  /* 0x0000000707077c11 */ /* 0x000fe200090f0c12 */
[----:B------:R-:W-:Y:S01]  /*0260*/  IMAD.IADD R13, R13, 0x1, R14 ;  /* 0x000000010d0d7824 */ /* 0x000fe200078e020e */
[----:B------:R-:W-:-:S02]  /*0270*/  IADD3 R0, P0, PT, R0, R14, RZ ;  /* 0x0000000e00007210 */ /* 0x000fc40007f1e0ff */
[----:B------:R-:W-:Y:S01]  /*0280*/  LEA.HI.X.SX32 R16, R12, RZ, 0x1, P1 ;  /* 0x000000ff0c107211 */ /* 0x000fe200008f0eff */
[----:B-1----:R-:W3:Y:S01]  /*0290*/  LDG.E.U16 R6, desc[UR4][R6.64+-0x2] ;  /* 0xfffffe0406067981 */ /* 0x002ee2000c1e1500 */
[C---:B------:R-:W-:Y:S02]  /*02a0*/  LEA R4, P1, R5.reuse, UR6, 0x1 ;  /* 0x0000000605047c11 */ /* 0x040fe4000f8208ff */
[----:B------:R-:W-:Y:S02]  /*02b0*/  LEA.HI.X.SX32 R9, R14, RZ, 0x1, P0 ;  /* 0x000000ff0e097211 */ /* 0x000fe400000f0eff */
[C---:B------:R-:W-:Y:S02]  /*02c0*/  LEA R8, P0, R0.reuse, UR6, 0x1 ;  /* 0x0000000600087c11 */ /* 0x040fe4000f8008ff */
[----:B------:R-:W-:Y:S01]  /*02d0*/  LEA.HI.X R5, R5, UR7, R16, 0x1, P1 ;  /* 0x0000000705057c11 */ /* 0x000fe200088f0c10 */
[----:B--2---:R-:W-:Y:S01]  /*02e0*/  IMAD.WIDE R18, R19, 0x2, R2 ;  /* 0x0000000213127825 */ /* 0x004fe200078e0202 */
[----:B------:R-:W-:-:S03]  /*02f0*/  LEA.HI.X R9, R0, UR7, R9, 0x1, P0 ;  /* 0x0000000700097c11 */ /* 0x000fc600080f0c09 */
[--C-:B------:R-:W-:Y:S01]  /*0300*/  IMAD.WIDE R20, R21, 0x2, R2.reuse ;  /* 0x0000000215147825 */ /* 0x100fe200078e0202 */
[----:B------:R-:W2:Y:S03]  /*0310*/  LDG.E.U16 R4, desc[UR4][R4.64+-0x2] ;  /* 0xfffffe0404047981 */ /* 0x000ea6000c1e1500 */
[--C-:B------:R-:W-:Y:S01]  /*0320*/  IMAD.WIDE R22, R11, 0x2, R2.reuse ;  /* 0x000000020b167825 */ /* 0x100fe200078e0202 */
[----:B------:R-:W3:Y:S04]  /*0330*/  LDG.E.U16 R19, desc[UR4][R18.64] ;  /* 0x0000000412137981 */ /* 0x000ee8000c1e1500 */
[----:B------:R-:W3:Y:S01]  /*0340*/  LDG.E.U16 R20, desc[UR4][R20.64] ;  /* 0x0000000414147981 */ /* 0x000ee2000c1e1500 */
[----:B------:R-:W-:-:S03]  /*0350*/  IMAD.WIDE R16, R17, 0x2, R2 ;  /* 0x0000000211107825 */ /* 0x000fc600078e0202 */
[----:B------:R-:W2:Y:S01]  /*0360*/  LDG.E.U16 R23, desc[UR4][R22.64] ;  /* 0x0000000416177981 */ /* 0x000ea2000c1e1500 */
[----:B------:R-:W-:-:S03]  /*0370*/  IMAD.WIDE R14, R15, 0x2, R2 ;  /* 0x000000020f0e7825 */ /* 0x000fc600078e0202 */
[----:B------:R-:W4:Y:S01]  /*0380*/  LDG.E.U16 R9, desc[UR4][R8.64+-0x2] ;  /* 0xfffffe0408097981 */ /* 0x000f22000c1e1500 */
[----:B------:R-:W-:-:S03]  /*0390*/  IMAD.WIDE R2, R13, 0x2, R2 ;  /* 0x000000020d027825 */ /* 0x000fc600078e0202 */
[----:B------:R-:W4:Y:S04]  /*03a0*/  LDG.E.U16 R16, desc[UR4][R16.64] ;  /* 0x0000000410107981 */ /* 0x000f28000c1e1500 */
[----:B------:R-:W5:Y:S04]  /*03b0*/  LDG.E.U16 R14, desc[UR4][R14.64] ;  /* 0x000000040e0e7981 */ /* 0x000f68000c1e1500 */
[----:B------:R-:W5:Y:S01]  /*03c0*/  LDG.E.U16 R3, desc[UR4][R2.64] ;  /* 0x0000000402037981 */ /* 0x000f62000c1e1500 */
[----:B---3--:R-:W-:Y:S02]  /*03d0*/  IADD3 R19, PT, PT, R20, R6, R19 ;  /* 0x0000000614137210 */ /* 0x008fe40007ffe013 */
[----:B------:R-:W0:Y:S02]  /*03e0*/  LDC.64 R6, c[0x0][0x388] ;  /* 0x0000e200ff067b82 */ /* 0x000e240000000a00 */
[----:B--2---:R-:W-:-:S04]  /*03f0*/  IADD3 R4, PT, PT, R23, R19, R4 ;  /* 0x0000001317047210 */ /* 0x004fc80007ffe004 */
[----:B----4-:R-:W-:-:S04]  /*0400*/  IADD3 R4, PT, PT, R9, R4, R16 ;  /* 0x0000000409047210 */ /* 0x010fc80007ffe010 */
[----:B-----5:R-:W-:-:S05]  /*0410*/  IADD3 R4, PT, PT, R3, R4, R14 ;  /* 0x0000000403047210 */ /* 0x020fca0007ffe00e */
[----:B------:R-:W-:-:S04]  /*0420*/  VIADD R4, R4, 0x4 ;  /* 0x0000000404047836 */ /* 0x000fc80000000000 */
[----:B------:R-:W-:-:S04]  /*0430*/  IMAD.HI.U32 R0, R4, 0x38e38e39, RZ ;  /* 0x38e38e3904007827 */ /* 0x000fc800078e00ff */
[----:B0-----:R-:W-:Y:S01]  /*0440*/  IMAD.WIDE R4, R11, 0x2, R6 ;  /* 0x000000020b047825 */ /* 0x001fe200078e0206 */
[----:B------:R-:W-:-:S05]  /*0450*/  SHF.R.U32.HI R7, RZ, 0x1, R0 ;  /* 0x00000001ff077819 */ /* 0x000fca0000011600 */
[----:B------:R-:W-:Y:S01]  /*0460*/  STG.E.U16 desc[UR4][R4.64], R7 ;  /* 0x0000000704007986 */ /* 0x000fe2000c101504 */
[----:B------:R-:W-:Y:S05]  /*0470*/  EXIT ;  /* 0x000000000000794d */ /* 0x000fea0003800000 */
.L_x_0:
[----:B------:R-:W-:-:S00]  /*0480*/  BRA `(.L_x_0) ;  /* 0xfffffffc00fc7947 */ /* 0x000fc0000383ffff */
[----:B------:R-:W-:-:S00]  /*0490*/  NOP ;  /* 0x0000000000007918 */ /* 0x000fc00000000000 */
        /* <DEDUP_REMOVED lines=14> */
.L_x_1:


//--------------------- .nv.shared.reserved.0     --------------------------
	.section	.nv.shared.reserved.0,"aw",@nobits
	.weak		__nv_reservedSMEM_offset_0_alias
	.size		__nv_reservedSMEM_offset_0_alias, 0, 64
	.other		__nv_reservedSMEM_offset_0_alias,@"STO_CUDA_RESERVED_SHARED STV_DEFAULT"
__nv_reservedSMEM_offset_0_alias:
	.zero		0
	.zero		64


//--------------------- .nv.constant0._Z17box3x3_u16_kernelPKtPtii --------------------------
	.section	.nv.constant0._Z17box3x3_u16_kernelPKtPtii,"a",@progbits
	.sectionflags	@""
	.align	4
.nv.constant0._Z17box3x3_u16_kernelPKtPtii:
	.zero		920


//--------------------- SYMBOLS --------------------------

	.type		.nv.reservedSmem.offset0,@object
	.size		.nv.reservedSmem.offset0,0x4
